	.headerflags	@"EF_CUDA_TEXMODE_UNIFIED EF_CUDA_64BIT_ADDRESS EF_CUDA_ACCELERATORS EF_CUDA_SM90 EF_CUDA_VIRTUAL_SM(EF_CUDA_SM90)"
	.elftype	@"ET_EXEC"


//--------------------- .nv.info                  --------------------------
	.section	.nv.info,"",@"SHT_CUDA_INFO"
	.align	4


	//----- nvinfo : EIATTR_REGCOUNT
	.align		4
        /*0000*/ 	.byte	0x04, 0x2f
        /*0002*/ 	.short	(.L_1 - .L_0)
	.align		4
.L_0:
        /*0004*/ 	.word	index@(triton_poi_fused_relu_threshold_backward_0)
        /*0008*/ 	.word	0x0000000c


	//----- nvinfo : EIATTR_MIN_STACK_SIZE
	.align		4
.L_1:
        /*000c*/ 	.byte	0x04, 0x12
        /*000e*/ 	.short	(.L_3 - .L_2)
	.align		4
.L_2:
        /*0010*/ 	.word	index@(triton_poi_fused_relu_threshold_backward_0)
        /*0014*/ 	.word	0x00000000


	//----- nvinfo : EIATTR_FRAME_SIZE
	.align		4
.L_3:
        /*0018*/ 	.byte	0x04, 0x11
        /*001a*/ 	.short	(.L_5 - .L_4)
	.align		4
.L_4:
        /*001c*/ 	.word	index@(triton_poi_fused_relu_threshold_backward_0)
        /*0020*/ 	.word	0x00000000


	//----- nvinfo : EIATTR_MIN_STACK_SIZE
	.align		4
.L_5:
        /*0024*/ 	.byte	0x04, 0x12
        /*0026*/ 	.short	(.L_7 - .L_6)
	.align		4
.L_6:
        /*0028*/ 	.word	index@(triton_poi_fused_relu_threshold_backward_0)
        /*002c*/ 	.word	0x00000000
.L_7:


//--------------------- .nv.info.triton_poi_fused_relu_threshold_backward_0 --------------------------
	.section	.nv.info.triton_poi_fused_relu_threshold_backward_0,"",@"SHT_CUDA_INFO"
	.sectionflags	@""
	.align	4


	//----- nvinfo : EIATTR_CUDA_API_VERSION
	.align		4
        /*0000*/ 	.byte	0x04, 0x37
        /*0002*/ 	.short	(.L_9 - .L_8)
.L_8:
        /*0004*/ 	.word	0x0000007c


	//----- nvinfo : EIATTR_KPARAM_INFO
	.align		4
.L_9:
        /*0008*/ 	.byte	0x04, 0x17
        /*000a*/ 	.short	(.L_11 - .L_10)
.L_10:
        /*000c*/ 	.word	0x00000000
        /*0010*/ 	.short	0x0003
        /*0012*/ 	.short	0x0018
        /*0014*/ 	.byte	0x00, 0xf0, 0x11, 0x00


	//----- nvinfo : EIATTR_KPARAM_INFO
	.align		4
.L_11:
        /*0018*/ 	.byte	0x04, 0x17
        /*001a*/ 	.short	(.L_13 - .L_12)
.L_12:
        /*001c*/ 	.word	0x00000000
        /*0020*/ 	.short	0x0002
        /*0022*/ 	.short	0x0010
        /*0024*/ 	.byte	0x00, 0xf4, 0x21, 0x00


	//----- nvinfo : EIATTR_KPARAM_INFO
	.align		4
.L_13:
        /*0028*/ 	.byte	0x04, 0x17
        /*002a*/ 	.short	(.L_15 - .L_14)
.L_14:
        /*002c*/ 	.word	0x00000000
        /*0030*/ 	.short	0x0001
        /*0032*/ 	.short	0x0008
        /*0034*/ 	.byte	0x00, 0xf4, 0x21, 0x00


	//----- nvinfo : EIATTR_KPARAM_INFO
	.align		4
.L_15:
        /*0038*/ 	.byte	0x04, 0x17
        /*003a*/ 	.short	(.L_17 - .L_16)
.L_16:
        /*003c*/ 	.word	0x00000000
        /*0040*/ 	.short	0x0000
        /*0042*/ 	.short	0x0000
        /*0044*/ 	.byte	0x00, 0xf4, 0x21, 0x00


	//----- nvinfo : EIATTR_SPARSE_MMA_MASK
	.align		4
.L_17:
        /*0048*/ 	.byte	0x03, 0x50
        /*004a*/ 	.short	0x0000


	//----- nvinfo : EIATTR_MAXREG_COUNT
	.align		4
        /*004c*/ 	.byte	0x03, 0x1b
        /*004e*/ 	.short	0x00ff


	//----- nvinfo : EIATTR_EXIT_INSTR_OFFSETS
	.align		4
        /*0050*/ 	.byte	0x04, 0x1c
        /*0052*/ 	.short	(.L_19 - .L_18)


	//   ....[0]....
.L_18:
        /*0054*/ 	.word	0x000001b0


	//   ....[1]....
        /*0058*/ 	.word	0x000001d0


	//----- nvinfo : EIATTR_REQNTID
	.align		4
.L_19:
        /*005c*/ 	.byte	0x04, 0x10
        /*005e*/ 	.short	(.L_21 - .L_20)
.L_20:
        /*0060*/ 	.word	0x00000080
        /*0064*/ 	.word	0x00000001
        /*0068*/ 	.word	0x00000001


	//----- nvinfo : EIATTR_CBANK_PARAM_SIZE
	.align		4
.L_21:
        /*006c*/ 	.byte	0x03, 0x19
        /*006e*/ 	.short	0x001c


	//----- nvinfo : EIATTR_PARAM_CBANK
	.align		4
        /*0070*/ 	.byte	0x04, 0x0a
        /*0072*/ 	.short	(.L_23 - .L_22)
	.align		4
.L_22:
        /*0074*/ 	.word	index@(.nv.constant0.triton_poi_fused_relu_threshold_backward_0)
        /*0078*/ 	.short	0x0210
        /*007a*/ 	.short	0x001c


	//----- nvinfo : EIATTR_SW_WAR
	.align		4
.L_23:
        /*007c*/ 	.byte	0x04, 0x36
        /*007e*/ 	.short	(.L_25 - .L_24)
.L_24:
        /*0080*/ 	.word	0x00000008
.L_25:


//--------------------- .nv.callgraph             --------------------------
	.section	.nv.callgraph,"",@"SHT_CUDA_CALLGRAPH"
	.align	4
	.sectionentsize	8
	.align		4
        /*0000*/ 	.word	0x00000000
	.align		4
        /*0004*/ 	.word	0xffffffff
	.align		4
        /*0008*/ 	.word	0x00000000
	.align		4
        /*000c*/ 	.word	0xfffffffe
	.align		4
        /*0010*/ 	.word	0x00000000
	.align		4
        /*0014*/ 	.word	0xfffffffd
	.align		4
        /*0018*/ 	.word	0x00000000
	.align		4
        /*001c*/ 	.word	0xfffffffc


//--------------------- .text.triton_poi_fused_relu_threshold_backward_0 --------------------------
	.section	.text.triton_poi_fused_relu_threshold_backward_0,"ax",@progbits
	.align	128
        .global         triton_poi_fused_relu_threshold_backward_0
        .type           triton_poi_fused_relu_threshold_backward_0,@function
        .size           triton_poi_fused_relu_threshold_backward_0,(.L_x_1 - triton_poi_fused_relu_threshold_backward_0)
        .other          triton_poi_fused_relu_threshold_backward_0,@"STO_CUDA_ENTRY STV_DEFAULT"
triton_poi_fused_relu_threshold_backward_0:
.text.triton_poi_fused_relu_threshold_backward_0:
[----:B------:R-:W0:Y:S02]  /*0000*/  LDC R1, c[0x0][0x28] ;  /* 0x00000a00ff017b82 */ /* 0x000e240000000800 */
[----:B------:R-:W1:Y:S01]  /*0010*/  S2R R0, SR_TID.X ;  /* 0x0000000000007919 */ /* 0x000e620000002100 */
[----:B------:R-:W2:Y:S01]  /*0020*/  LDC.64 R2, c[0x0][0x210] ;  /* 0x00008400ff027b82 */ /* 0x000ea20000000a00 */
[----:B------:R-:W-:Y:S01]  /*0030*/  CS2R R8, SRZ ;  /* 0x0000000000087805 */ /* 0x000fe2000001ff00 */
[----:B------:R-:W-:Y:S01]  /*0040*/  ULDC.64 UR4, c[0x0][0x208] ;  /* 0x0000820000047ab9 */ /* 0x000fe20000000a00 */
[----:B------:R-:W3:Y:S01]  /*0050*/  S2R R7, SR_CTAID.X ;  /* 0x0000000000077919 */ /* 0x000ee20000002500 */
[----:B------:R-:W-:-:S04]  /*0060*/  ULDC.64 UR6, c[0x0][0x220] ;  /* 0x0000880000067ab9 */ /* 0x000fc80000000a00 */
[----:B------:R-:W4:Y:S01]  /*0070*/  LDC.64 R4, c[0x0][0x218] ;  /* 0x00008600ff047b82 */ /* 0x000f220000000a00 */
[----:B-1----:R-:W-:-:S05]  /*0080*/  IMAD.SHL.U32 R0, R0, 0x2, RZ ;  /* 0x0000000200007824 */ /* 0x002fca00078e00ff */
[----:B------:R-:W-:-:S05]  /*0090*/  LOP3.LUT R0, R0, 0xfe, RZ, 0xc0, !PT ;  /* 0x000000fe00007812 */ /* 0x000fca00078ec0ff */
[----:B---3--:R-:W-:-:S04]  /*00a0*/  IMAD R7, R7, 0x100, R0 ;  /* 0x0000010007077824 */ /* 0x008fc800078e0200 */
[C---:B--2---:R-:W-:Y:S01]  /*00b0*/  IMAD.WIDE R2, R7.reuse, 0x4, R2 ;  /* 0x0000000407027825 */ /* 0x044fe200078e0202 */
[----:B------:R-:W-:-:S13]  /*00c0*/  ISETP.GE.AND P0, PT, R7, 0x100, PT ;  /* 0x000001000700780c */ /* 0x000fda0003f06270 */
[----:B------:R-:W2:Y:S01]  /*00d0*/  @!P0 LDG.E.64 R8, desc[UR4][R2.64] ;  /* 0x0000000402088981 */ /* 0x000ea2000c1e1b00 */
[----:B----4-:R-:W-:Y:S01]  /*00e0*/  IMAD.WIDE R4, R7, 0x4, R4 ;  /* 0x0000000407047825 */ /* 0x010fe200078e0204 */
[C---:B--2---:R-:W-:Y:S02]  /*00f0*/  FSETP.GEU.AND P2, PT, R8.reuse, RZ, PT ;  /* 0x000000ff0800720b */ /* 0x044fe40003f4e000 */
[C---:B------:R-:W-:Y:S02]  /*0100*/  FSETP.GEU.AND P1, PT, R9.reuse, RZ, PT ;  /* 0x000000ff0900720b */ /* 0x040fe40003f2e000 */
[----:B------:R-:W-:Y:S02]  /*0110*/  FSEL R8, R8, RZ, P2 ;  /* 0x000000ff08087208 */ /* 0x000fe40001000000 */
[----:B------:R-:W-:Y:S02]  /*0120*/  FSEL R9, R9, RZ, P1 ;  /* 0x000000ff09097208 */ /* 0x000fe40000800000 */
[----:B------:R-:W-:-:S02]  /*0130*/  FSETP.GTU.AND P3, PT, R8, RZ, PT ;  /* 0x000000ff0800720b */ /* 0x000fc40003f6c000 */
[----:B------:R-:W-:Y:S01]  /*0140*/  FSETP.GTU.AND P2, PT, R9, RZ, PT ;  /* 0x000000ff0900720b */ /* 0x000fe20003f4c000 */
[----:B------:R1:W-:Y:S01]  /*0150*/  @!P0 STG.E.64 desc[UR4][R4.64], R8 ;  /* 0x0000000804008986 */ /* 0x0003e2000c101b04 */
[----:B------:R-:W-:Y:S02]  /*0160*/  IADD3 R6, P1, R7, UR6, RZ ;  /* 0x0000000607067c10 */ /* 0x000fe4000ff3e0ff */
[----:B------:R-:W-:Y:S02]  /*0170*/  SEL R0, RZ, 0x1, P3 ;  /* 0x00000001ff007807 */ /* 0x000fe40001800000 */
[----:B------:R-:W-:Y:S02]  /*0180*/  SEL R3, RZ, 0x100, P2 ;  /* 0x00000100ff037807 */ /* 0x000fe40001000000 */
[----:B------:R-:W-:-:S03]  /*0190*/  LEA.HI.X.SX32 R7, R7, UR7, 0x1, P1 ;  /* 0x0000000707077c11 */ /* 0x000fc600088f0eff */
[----:B------:R-:W-:Y:S01]  /*01a0*/  IMAD.IADD R3, R0, 0x1, R3 ;  /* 0x0000000100037824 */ /* 0x000fe200078e0203 */
[----:B------:R-:W-:Y:S06]  /*01b0*/  @P0 EXIT ;  /* 0x000000000000094d */ /* 0x000fec0003800000 */
[----:B------:R-:W-:Y:S01]  /*01c0*/  STG.E.U16 desc[UR4][R6.64], R3 ;  /* 0x0000000306007986 */ /* 0x000fe2000c101504 */
[----:B------:R-:W-:Y:S05]  /*01d0*/  EXIT ;  /* 0x000000000000794d */ /* 0x000fea0003800000 */
.L_x_0:
[----:B------:R-:W-:-:S00]  /*01e0*/  BRA `(.L_x_0) ;  /* 0xfffffffc00fc7947 */ /* 0x000fc0000383ffff */
[----:B------:R-:W-:-:S00]  /*01f0*/  NOP ;  /* 0x0000000000007918 */ /* 0x000fc00000000000 */
        /* <DEDUP_REMOVED lines=8> */
.L_x_1:


//--------------------- .nv.constant0.triton_poi_fused_relu_threshold_backward_0 --------------------------
	.section	.nv.constant0.triton_poi_fused_relu_threshold_backward_0,"a",@progbits
	.sectionflags	@""
	.align	4
.nv.constant0.triton_poi_fused_relu_threshold_backward_0:
	.zero		556
